	.headerflags	@"EF_CUDA_TEXMODE_UNIFIED EF_CUDA_64BIT_ADDRESS EF_CUDA_ACCELERATORS EF_CUDA_SM90 EF_CUDA_VIRTUAL_SM(EF_CUDA_SM90)"
	.elftype	@"ET_EXEC"


//--------------------- .nv.info                  --------------------------
	.section	.nv.info,"",@"SHT_CUDA_INFO"
	.align	4


	//----- nvinfo : EIATTR_REGCOUNT
	.align		4
        /*0000*/ 	.byte	0x04, 0x2f
        /*0002*/ 	.short	(.L_3 - .L_2)
	.align		4
.L_2:
        /*0004*/ 	.word	index@(triton_poi_fused__native_batch_norm_legit_no_training_relu_5)
        /*0008*/ 	.word	0x00000024


	//----- nvinfo : EIATTR_MIN_STACK_SIZE
	.align		4
.L_3:
        /*000c*/ 	.byte	0x04, 0x12
        /*000e*/ 	.short	(.L_5 - .L_4)
	.align		4
.L_4:
        /*0010*/ 	.word	index@(triton_poi_fused__native_batch_norm_legit_no_training_relu_5)
        /*0014*/ 	.word	0x00000000


	//----- nvinfo : EIATTR_FRAME_SIZE
	.align		4
.L_5:
        /*0018*/ 	.byte	0x04, 0x11
        /*001a*/ 	.short	(.L_7 - .L_6)
	.align		4
.L_6:
        /*001c*/ 	.word	index@(triton_poi_fused__native_batch_norm_legit_no_training_relu_5)
        /*0020*/ 	.word	0x00000000


	//----- nvinfo : EIATTR_MIN_STACK_SIZE
	.align		4
.L_7:
        /*0024*/ 	.byte	0x04, 0x12
        /*0026*/ 	.short	(.L_9 - .L_8)
	.align		4
.L_8:
        /*0028*/ 	.word	index@(triton_poi_fused__native_batch_norm_legit_no_training_relu_5)
        /*002c*/ 	.word	0x00000000
.L_9:


//--------------------- .nv.info.triton_poi_fused__native_batch_norm_legit_no_training_relu_5 --------------------------
	.section	.nv.info.triton_poi_fused__native_batch_norm_legit_no_training_relu_5,"",@"SHT_CUDA_INFO"
	.sectionflags	@""
	.align	4


	//----- nvinfo : EIATTR_CUDA_API_VERSION
	.align		4
        /*0000*/ 	.byte	0x04, 0x37
        /*0002*/ 	.short	(.L_11 - .L_10)
.L_10:
        /*0004*/ 	.word	0x0000007c


	//----- nvinfo : EIATTR_KPARAM_INFO
	.align		4
.L_11:
        /*0008*/ 	.byte	0x04, 0x17
        /*000a*/ 	.short	(.L_13 - .L_12)
.L_12:
        /*000c*/ 	.word	0x00000000
        /*0010*/ 	.short	0x0006
        /*0012*/ 	.short	0x0030
        /*0014*/ 	.byte	0x00, 0xf0, 0x11, 0x00


	//----- nvinfo : EIATTR_KPARAM_INFO
	.align		4
.L_13:
        /*0018*/ 	.byte	0x04, 0x17
        /*001a*/ 	.short	(.L_15 - .L_14)
.L_14:
        /*001c*/ 	.word	0x00000000
        /*0020*/ 	.short	0x0005
        /*0022*/ 	.short	0x0028
        /*0024*/ 	.byte	0x00, 0xf4, 0x21, 0x00


	//----- nvinfo : EIATTR_KPARAM_INFO
	.align		4
.L_15:
        /*0028*/ 	.byte	0x04, 0x17
        /*002a*/ 	.short	(.L_17 - .L_16)
.L_16:
        /*002c*/ 	.word	0x00000000
        /*0030*/ 	.short	0x0004
        /*0032*/ 	.short	0x0020
        /*0034*/ 	.byte	0x00, 0xf4, 0x21, 0x00


	//----- nvinfo : EIATTR_KPARAM_INFO
	.align		4
.L_17:
        /*0038*/ 	.byte	0x04, 0x17
        /*003a*/ 	.short	(.L_19 - .L_18)
.L_18:
        /*003c*/ 	.word	0x00000000
        /*0040*/ 	.short	0x0003
        /*0042*/ 	.short	0x0018
        /*0044*/ 	.byte	0x00, 0xf4, 0x21, 0x00


	//----- nvinfo : EIATTR_KPARAM_INFO
	.align		4
.L_19:
        /*0048*/ 	.byte	0x04, 0x17
        /*004a*/ 	.short	(.L_21 - .L_20)
.L_20:
        /*004c*/ 	.word	0x00000000
        /*0050*/ 	.short	0x0002
        /*0052*/ 	.short	0x0010
        /*0054*/ 	.byte	0x00, 0xf4, 0x21, 0x00


	//----- nvinfo : EIATTR_KPARAM_INFO
	.align		4
.L_21:
        /*0058*/ 	.byte	0x04, 0x17
        /*005a*/ 	.short	(.L_23 - .L_22)
.L_22:
        /*005c*/ 	.word	0x00000000
        /*0060*/ 	.short	0x0001
        /*0062*/ 	.short	0x0008
        /*0064*/ 	.byte	0x00, 0xf4, 0x21, 0x00


	//----- nvinfo : EIATTR_KPARAM_INFO
	.align		4
.L_23:
        /*0068*/ 	.byte	0x04, 0x17
        /*006a*/ 	.short	(.L_25 - .L_24)
.L_24:
        /*006c*/ 	.word	0x00000000
        /*0070*/ 	.short	0x0000
        /*0072*/ 	.short	0x0000
        /*0074*/ 	.byte	0x00, 0xf4, 0x21, 0x00


	//----- nvinfo : EIATTR_SPARSE_MMA_MASK
	.align		4
.L_25:
        /*0078*/ 	.byte	0x03, 0x50
        /*007a*/ 	.short	0x0000


	//----- nvinfo : EIATTR_MAXREG_COUNT
	.align		4
        /*007c*/ 	.byte	0x03, 0x1b
        /*007e*/ 	.short	0x00ff


	//----- nvinfo : EIATTR_EXIT_INSTR_OFFSETS
	.align		4
        /*0080*/ 	.byte	0x04, 0x1c
        /*0082*/ 	.short	(.L_27 - .L_26)


	//   ....[0]....
.L_26:
        /*0084*/ 	.word	0x00000b30


	//   ....[1]....
        /*0088*/ 	.word	0x00000b50


	//----- nvinfo : EIATTR_REQNTID
	.align		4
.L_27:
        /*008c*/ 	.byte	0x04, 0x10
        /*008e*/ 	.short	(.L_29 - .L_28)
.L_28:
        /*0090*/ 	.word	0x00000080
        /*0094*/ 	.word	0x00000001
        /*0098*/ 	.word	0x00000001


	//----- nvinfo : EIATTR_CBANK_PARAM_SIZE
	.align		4
.L_29:
        /*009c*/ 	.byte	0x03, 0x19
        /*009e*/ 	.short	0x0034


	//----- nvinfo : EIATTR_PARAM_CBANK
	.align		4
        /*00a0*/ 	.byte	0x04, 0x0a
        /*00a2*/ 	.short	(.L_31 - .L_30)
	.align		4
.L_30:
        /*00a4*/ 	.word	index@(.nv.constant0.triton_poi_fused__native_batch_norm_legit_no_training_relu_5)
        /*00a8*/ 	.short	0x0210
        /*00aa*/ 	.short	0x0034


	//----- nvinfo : EIATTR_SW_WAR
	.align		4
.L_31:
        /*00ac*/ 	.byte	0x04, 0x36
        /*00ae*/ 	.short	(.L_33 - .L_32)
.L_32:
        /*00b0*/ 	.word	0x00000008
.L_33:


//--------------------- .nv.callgraph             --------------------------
	.section	.nv.callgraph,"",@"SHT_CUDA_CALLGRAPH"
	.align	4
	.sectionentsize	8
	.align		4
        /*0000*/ 	.word	0x00000000
	.align		4
        /*0004*/ 	.word	0xffffffff
	.align		4
        /*0008*/ 	.word	0x00000000
	.align		4
        /*000c*/ 	.word	0xfffffffe
	.align		4
        /*0010*/ 	.word	0x00000000
	.align		4
        /*0014*/ 	.word	0xfffffffd
	.align		4
        /*0018*/ 	.word	0x00000000
	.align		4
        /*001c*/ 	.word	0xfffffffc


//--------------------- .nv.constant4             --------------------------
	.section	.nv.constant4,"a",@progbits
	.align	8
	.align		8
.nv.constant4:
        /*0000*/ 	.dword	_$_str
	.align		8
        /*0008*/ 	.dword	_$_str_$_2


//--------------------- .text.triton_poi_fused__native_batch_norm_legit_no_training_relu_5 --------------------------
	.section	.text.triton_poi_fused__native_batch_norm_legit_no_training_relu_5,"ax",@progbits
	.align	128
        .global         triton_poi_fused__native_batch_norm_legit_no_training_relu_5
        .type           triton_poi_fused__native_batch_norm_legit_no_training_relu_5,@function
        .size           triton_poi_fused__native_batch_norm_legit_no_training_relu_5,(.L_x_1 - triton_poi_fused__native_batch_norm_legit_no_training_relu_5)
        .other          triton_poi_fused__native_batch_norm_legit_no_training_relu_5,@"STO_CUDA_ENTRY STV_DEFAULT"
triton_poi_fused__native_batch_norm_legit_no_training_relu_5:
.text.triton_poi_fused__native_batch_norm_legit_no_training_relu_5:
[----:B------:R-:W0:Y:S02]  /*0000*/  LDC R1, c[0x0][0x28] ;  /* 0x00000a00ff017b82 */ /* 0x000e240000000800 */
[----:B------:R-:W1:Y:S01]  /*0010*/  S2R R0, SR_TID.X ;  /* 0x0000000000007919 */ /* 0x000e620000002100 */
[----:B------:R-:W2:Y:S01]  /*0020*/  LDC.64 R28, c[0x0][0x220] ;  /* 0x00008800ff1c7b82 */ /* 0x000ea20000000a00 */
[----:B------:R-:W3:Y:S07]  /*0030*/  S2R R3, SR_CTAID.X ;  /* 0x0000000000037919 */ /* 0x000eee0000002500 */
[----:B------:R-:W4:Y:S01]  /*0040*/  LDC.64 R32, c[0x0][0x210] ;  /* 0x00008400ff207b82 */ /* 0x000f220000000a00 */
[----:B------:R-:W-:Y:S01]  /*0050*/  ULDC.64 UR4, c[0x0][0x208] ;  /* 0x0000820000047ab9 */ /* 0x000fe20000000a00 */
[----:B------:R-:W-:-:S02]  /*0060*/  CS2R R4, SRZ ;  /* 0x0000000000047805 */ /* 0x000fc4000001ff00 */
[----:B------:R-:W-:Y:S02]  /*0070*/  CS2R R6, SRZ ;  /* 0x0000000000067805 */ /* 0x000fe4000001ff00 */
[----:B------:R-:W-:Y:S02]  /*0080*/  CS2R R8, SRZ ;  /* 0x0000000000087805 */ /* 0x000fe4000001ff00 */
[----:B------:R-:W-:Y:S01]  /*0090*/  CS2R R10, SRZ ;  /* 0x00000000000a7805 */ /* 0x000fe2000001ff00 */
[----:B------:R-:W5:Y:S01]  /*00a0*/  LDC.64 R30, c[0x0][0x218] ;  /* 0x00008600ff1e7b82 */ /* 0x000f620000000a00 */
[----:B-1----:R-:W-:-:S04]  /*00b0*/  SHF.L.U32 R0, R0, 0x2, RZ ;  /* 0x0000000200007819 */ /* 0x002fc800000006ff */
[----:B------:R-:W-:Y:S02]  /*00c0*/  LOP3.LUT R0, R0, 0x1fc, RZ, 0xc0, !PT ;  /* 0x000001fc00007812 */ /* 0x000fe400078ec0ff */
[----:B---3--:R-:W-:Y:S02]  /*00d0*/  SHF.R.S32.HI R2, RZ, 0x15, R3 ;  /* 0x00000015ff027819 */ /* 0x008fe40000011403 */
[----:B------:R-:W-:Y:S02]  /*00e0*/  LEA R0, R3, R0, 0xa ;  /* 0x0000000003007211 */ /* 0x000fe400078e50ff */
[----:B------:R-:W-:Y:S02]  /*00f0*/  SGXT R3, R2, 0x1 ;  /* 0x000000010203781a */ /* 0x000fe40000000200 */
[----:B------:R-:W-:Y:S02]  /*0100*/  ISETP.GE.AND P1, PT, R0, 0x69200, PT ;  /* 0x000692000000780c */ /* 0x000fe40003f26270 */
[----:B------:R-:W-:-:S02]  /*0110*/  CS2R R12, SRZ ;  /* 0x00000000000c7805 */ /* 0x000fc4000001ff00 */
[----:B------:R-:W-:Y:S02]  /*0120*/  LEA.HI R3, R3, R0, RZ, 0x7 ;  /* 0x0000000003037211 */ /* 0x000fe400078f38ff */
[----:B------:R-:W-:Y:S01]  /*0130*/  CS2R R14, SRZ ;  /* 0x00000000000e7805 */ /* 0x000fe2000001ff00 */
[----:B----4-:R-:W-:Y:S01]  /*0140*/  IMAD.WIDE R32, R0, 0x4, R32 ;  /* 0x0000000400207825 */ /* 0x010fe200078e0220 */
[----:B------:R-:W-:-:S04]  /*0150*/  LOP3.LUT R3, R3, 0xffffff80, RZ, 0xc0, !PT ;  /* 0xffffff8003037812 */ /* 0x000fc800078ec0ff */
[----:B------:R-:W-:Y:S01]  /*0160*/  IADD3 R2, R0, -R3, RZ ;  /* 0x8000000300027210 */ /* 0x000fe20007ffe0ff */
[----:B------:R-:W3:Y:S04]  /*0170*/  @!P1 LDG.E.128 R4, desc[UR4][R32.64] ;  /* 0x0000000420049981 */ /* 0x000ee8000c1e1d00 */
[----:B--2---:R-:W-:-:S04]  /*0180*/  IMAD.WIDE R28, R2, 0x4, R28 ;  /* 0x00000004021c7825 */ /* 0x004fc800078e021c */
[----:B-----5:R-:W-:Y:S01]  /*0190*/  IMAD.WIDE R30, R2, 0x4, R30 ;  /* 0x00000004021e7825 */ /* 0x020fe200078e021e */
[----:B------:R-:W2:Y:S04]  /*01a0*/  @!P1 LDG.E.EL.128 R12, desc[UR4][R28.64] ;  /* 0x000000041c0c9981 */ /* 0x000ea8000c2e1d00 */
[----:B------:R-:W3:Y:S01]  /*01b0*/  @!P1 LDG.E.EL.128 R8, desc[UR4][R30.64] ;  /* 0x000000041e089981 */ /* 0x000ee2000c2e1d00 */
[----:B------:R-:W-:-:S04]  /*01c0*/  IADD3 R3, R0, 0x200, RZ ;  /* 0x0000020000037810 */ /* 0x000fc80007ffe0ff */
[----:B------:R-:W-:Y:S02]  /*01d0*/  ISETP.GE.AND P0, PT, R3, 0x69200, PT ;  /* 0x000692000300780c */ /* 0x000fe40003f06270 */
[----:B------:R-:W-:Y:S02]  /*01e0*/  CS2R R24, SRZ ;  /* 0x0000000000187805 */ /* 0x000fe4000001ff00 */
[----:B------:R-:W-:Y:S02]  /*01f0*/  CS2R R26, SRZ ;  /* 0x00000000001a7805 */ /* 0x000fe4000001ff00 */
[----:B------:R-:W-:Y:S02]  /*0200*/  CS2R R16, SRZ ;  /* 0x0000000000107805 */ /* 0x000fe4000001ff00 */
[----:B------:R-:W-:Y:S02]  /*0210*/  CS2R R18, SRZ ;  /* 0x0000000000127805 */ /* 0x000fe4000001ff00 */
[----:B------:R-:W-:-:S02]  /*0220*/  CS2R R20, SRZ ;  /* 0x0000000000147805 */ /* 0x000fc4000001ff00 */
[----:B------:R-:W-:Y:S01]  /*0230*/  CS2R R22, SRZ ;  /* 0x0000000000167805 */ /* 0x000fe2000001ff00 */
[----:B------:R-:W4:Y:S04]  /*0240*/  @!P0 LDG.E.EL.128 R24, desc[UR4][R28.64] ;  /* 0x000000041c188981 */ /* 0x000f28000c2e1d00 */
[----:B------:R-:W5:Y:S04]  /*0250*/  @!P0 LDG.E.128 R16, desc[UR4][R32.64+0x800] ;  /* 0x0008000420108981 */ /* 0x000f68000c1e1d00 */
[----:B------:R1:W5:Y:S01]  /*0260*/  @!P0 LDG.E.EL.128 R20, desc[UR4][R30.64] ;  /* 0x000000041e148981 */ /* 0x000362000c2e1d00 */
[----:B------:R-:W-:Y:S01]  /*0270*/  HFMA2.MMA R3, -RZ, RZ, 1.625, 0 ;  /* 0x3e800000ff037435 */ /* 0x000fe200000001ff */
[----:B-1----:R-:W1:Y:S02]  /*0280*/  LDC.64 R30, c[0x0][0x230] ;  /* 0x00008c00ff1e7b82 */ /* 0x002e640000000a00 */
[----:B-1----:R-:W-:-:S04]  /*0290*/  IMAD.WIDE R30, R2, 0x4, R30 ;  /* 0x00000004021e7825 */ /* 0x002fc800078e021e */
[----:B--2---:R-:W-:Y:S01]  /*02a0*/  FADD R12, R12, 9.9999997473787516356e-06 ;  /* 0x3727c5ac0c0c7421 */ /* 0x004fe20000000000 */
[----:B---3--:R-:W-:-:S05]  /*02b0*/  FADD R5, -R9, R5 ;  /* 0x0000000509057221 */ /* 0x008fca0000000100 */
[----:B------:R-:W1:Y:S01]  /*02c0*/  MUFU.SQRT R12, R12 ;  /* 0x0000000c000c7308 */ /* 0x000e620000002000 */
[----:B------:R-:W-:Y:S01]  /*02d0*/  FADD R9, R13, 9.9999997473787516356e-06 ;  /* 0x3727c5ac0d097421 */ /* 0x000fe20000000000 */
[----:B------:R-:W-:Y:S01]  /*02e0*/  FADD R4, -R8, R4 ;  /* 0x0000000408047221 */ /* 0x000fe20000000100 */
[----:B------:R-:W-:Y:S01]  /*02f0*/  FADD R8, R14, 9.9999997473787516356e-06 ;  /* 0x3727c5ac0e087421 */ /* 0x000fe20000000000 */
[----:B------:R-:W-:-:S04]  /*0300*/  FADD R14, R15, 9.9999997473787516356e-06 ;  /* 0x3727c5ac0f0e7421 */ /* 0x000fc80000000000 */
[----:B------:R-:W2:Y:S01]  /*0310*/  MUFU.SQRT R9, R9 ;  /* 0x0000000900097308 */ /* 0x000ea20000002000 */
[----:B-1----:R-:W-:-:S07]  /*0320*/  FSETP.GT.AND P5, PT, R12, 8.50705917302346158658e+37, PT ;  /* 0x7e8000000c00780b */ /* 0x002fce0003fa4000 */
[----:B------:R-:W1:Y:S01]  /*0330*/  MUFU.SQRT R8, R8 ;  /* 0x0000000800087308 */ /* 0x000e620000002000 */
[----:B------:R-:W-:Y:S01]  /*0340*/  FSETP.GEU.AND P2, PT, R12, 1.175494350822287508e-38, PT ;  /* 0x008000000c00780b */ /* 0x000fe20003f4e000 */
[----:B----4-:R-:W-:-:S06]  /*0350*/  FADD R24, R24, 9.9999997473787516356e-06 ;  /* 0x3727c5ac18187421 */ /* 0x010fcc0000000000 */
[----:B------:R-:W3:Y:S01]  /*0360*/  MUFU.SQRT R14, R14 ;  /* 0x0000000e000e7308 */ /* 0x000ee20000002000 */
[C---:B--2---:R-:W-:Y:S01]  /*0370*/  FSETP.GT.AND P3, PT, R9.reuse, 8.50705917302346158658e+37, PT ;  /* 0x7e8000000900780b */ /* 0x044fe20003f64000 */
[----:B------:R-:W-:Y:S01]  /*0380*/  FADD R10, -R10, R6 ;  /* 0x000000060a0a7221 */ /* 0x000fe20000000100 */
[----:B------:R-:W-:Y:S01]  /*0390*/  FSETP.GEU.AND P4, PT, R9, 1.175494350822287508e-38, PT ;  /* 0x008000000900780b */ /* 0x000fe20003f8e000 */
[----:B------:R-:W-:Y:S01]  /*03a0*/  @P5 FMUL R12, R12, 0.25 ;  /* 0x3e8000000c0c5820 */ /* 0x000fe20000400000 */
[----:B------:R-:W-:-:S03]  /*03b0*/  FSEL R6, R3, 1, P5 ;  /* 0x3f80000003067808 */ /* 0x000fc60002800000 */
[----:B------:R-:W2:Y:S01]  /*03c0*/  MUFU.SQRT R15, R24 ;  /* 0x00000018000f7308 */ /* 0x000ea20000002000 */
[----:B------:R-:W-:Y:S01]  /*03d0*/  FADD R13, R25, 9.9999997473787516356e-06 ;  /* 0x3727c5ac190d7421 */ /* 0x000fe20000000000 */
[----:B------:R-:W-:Y:S01]  /*03e0*/  FADD R26, R26, 9.9999997473787516356e-06 ;  /* 0x3727c5ac1a1a7421 */ /* 0x000fe20000000000 */
[----:B------:R-:W-:Y:S01]  /*03f0*/  @!P2 FMUL R12, R12, 16777216 ;  /* 0x4b8000000c0ca820 */ /* 0x000fe20000400000 */
[----:B------:R-:W-:Y:S01]  /*0400*/  @!P2 FMUL R6, R6, 16777216 ;  /* 0x4b8000000606a820 */ /* 0x000fe20000400000 */
[----:B-1----:R-:W-:Y:S01]  /*0410*/  FSETP.GT.AND P6, PT, R8, 8.50705917302346158658e+37, PT ;  /* 0x7e8000000800780b */ /* 0x002fe20003fc4000 */
[----:B-----5:R-:W-:Y:S01]  /*0420*/  FADD R16, -R20, R16 ;  /* 0x0000001014107221 */ /* 0x020fe20000000100 */
[----:B---3--:R-:W-:Y:S01]  /*0430*/  FSETP.GT.AND P2, PT, R14, 8.50705917302346158658e+37, PT ;  /* 0x7e8000000e00780b */ /* 0x008fe20003f44000 */
[----:B------:R-:W1:Y:S01]  /*0440*/  MUFU.SQRT R13, R13 ;  /* 0x0000000d000d7308 */ /* 0x000e620000002000 */
[----:B------:R-:W-:Y:S01]  /*0450*/  FSEL R20, R3, 1, P3 ;  /* 0x3f80000003147808 */ /* 0x000fe20001800000 */
[----:B------:R-:W-:Y:S01]  /*0460*/  @P3 FMUL R9, R9, 0.25 ;  /* 0x3e80000009093820 */ /* 0x000fe20000400000 */
[----:B------:R-:W-:-:S02]  /*0470*/  FSETP.GEU.AND P5, PT, R8, 1.175494350822287508e-38, PT ;  /* 0x008000000800780b */ /* 0x000fc40003fae000 */
[----:B------:R-:W-:-:S03]  /*0480*/  FSETP.GEU.AND P3, PT, R14, 1.175494350822287508e-38, PT ;  /* 0x008000000e00780b */ /* 0x000fc60003f6e000 */
[----:B------:R-:W3:Y:S01]  /*0490*/  MUFU.SQRT R25, R26 ;  /* 0x0000001a00197308 */ /* 0x000ee20000002000 */
[----:B------:R-:W-:Y:S01]  /*04a0*/  @!P4 FMUL R9, R9, 16777216 ;  /* 0x4b8000000909c820 */ /* 0x000fe20000400000 */
[----:B------:R-:W-:Y:S01]  /*04b0*/  @!P4 FMUL R20, R20, 16777216 ;  /* 0x4b8000001414c820 */ /* 0x000fe20000400000 */
[----:B--2---:R-:W-:Y:S01]  /*04c0*/  FSETP.GT.AND P4, PT, R15, 8.50705917302346158658e+37, PT ;  /* 0x7e8000000f00780b */ /* 0x004fe20003f84000 */
[----:B------:R-:W-:Y:S01]  /*04d0*/  FADD R11, -R11, R7 ;  /* 0x000000070b0b7221 */ /* 0x000fe20000000100 */
[C---:B------:R-:W-:Y:S01]  /*04e0*/  FSEL R24, R3.reuse, 1, P6 ;  /* 0x3f80000003187808 */ /* 0x040fe20003000000 */
[----:B------:R-:W-:Y:S02]  /*04f0*/  @P6 FMUL R8, R8, 0.25 ;  /* 0x3e80000008086820 */ /* 0x000fe40000400000 */
[----:B------:R2:W4:Y:S01]  /*0500*/  MUFU.RCP R7, R12 ;  /* 0x0000000c00077308 */ /* 0x0005220000001000 */
[----:B------:R-:W-:Y:S01]  /*0510*/  @P2 FMUL R14, R14, 0.25 ;  /* 0x3e8000000e0e2820 */ /* 0x000fe20000400000 */
[----:B------:R-:W-:Y:S01]  /*0520*/  @!P5 FMUL R8, R8, 16777216 ;  /* 0x4b8000000808d820 */ /* 0x000fe20000400000 */
[----:B------:R-:W-:Y:S01]  /*0530*/  @!P5 FMUL R24, R24, 16777216 ;  /* 0x4b8000001818d820 */ /* 0x000fe20000400000 */
[----:B--2---:R-:W-:Y:S01]  /*0540*/  FSEL R12, R3, 1, P2 ;  /* 0x3f800000030c7808 */ /* 0x004fe20001000000 */
[----:B------:R-:W-:Y:S01]  /*0550*/  @!P3 FMUL R14, R14, 16777216 ;  /* 0x4b8000000e0eb820 */ /* 0x000fe20000400000 */
[----:B-1----:R-:W-:-:S03]  /*0560*/  FSETP.GT.AND P5, PT, R13, 8.50705917302346158658e+37, PT ;  /* 0x7e8000000d00780b */ /* 0x002fc60003fa4000 */
[----:B------:R-:W-:Y:S01]  /*0570*/  @!P3 FMUL R12, R12, 16777216 ;  /* 0x4b8000000c0cb820 */ /* 0x000fe20000400000 */
[----:B---3--:R-:W-:Y:S01]  /*0580*/  FSETP.GT.AND P3, PT, R25, 8.50705917302346158658e+37, PT ;  /* 0x7e8000001900780b */ /* 0x008fe20003f64000 */
[----:B------:R-:W-:Y:S01]  /*0590*/  FADD R17, -R21, R17 ;  /* 0x0000001115117221 */ /* 0x000fe20000000100 */
[C---:B------:R-:W-:Y:S01]  /*05a0*/  FSETP.GEU.AND P6, PT, R15.reuse, 1.175494350822287508e-38, PT ;  /* 0x008000000f00780b */ /* 0x040fe20003fce000 */
[----:B------:R-:W-:Y:S01]  /*05b0*/  @P4 FMUL R15, R15, 0.25 ;  /* 0x3e8000000f0f4820 */ /* 0x000fe20000400000 */
[----:B------:R-:W-:Y:S01]  /*05c0*/  FSEL R21, R3, 1, P4 ;  /* 0x3f80000003157808 */ /* 0x000fe20002000000 */
[----:B------:R-:W1:Y:S01]  /*05d0*/  MUFU.RCP R29, R14 ;  /* 0x0000000e001d7308 */ /* 0x000e620000001000 */
[----:B------:R-:W-:Y:S02]  /*05e0*/  FSETP.GEU.AND P2, PT, R13, 1.175494350822287508e-38, PT ;  /* 0x008000000d00780b */ /* 0x000fe40003f4e000 */
[----:B------:R-:W-:Y:S01]  /*05f0*/  FSETP.GEU.AND P4, PT, R25, 1.175494350822287508e-38, PT ;  /* 0x008000001900780b */ /* 0x000fe20003f8e000 */
[----:B------:R-:W-:-:S04]  /*0600*/  FADD R23, -R23, R19 ;  /* 0x0000001317177221 */ /* 0x000fc80000000100 */
[----:B------:R-:W2:Y:S01]  /*0610*/  MUFU.RCP R33, R8 ;  /* 0x0000000800217308 */ /* 0x000ea20000001000 */
[----:B----4-:R-:W-:Y:S01]  /*0620*/  FMUL R19, R7, R6 ;  /* 0x0000000607137220 */ /* 0x010fe20000400000 */
[----:B------:R-:W-:Y:S01]  /*0630*/  @P5 FMUL R13, R13, 0.25 ;  /* 0x3e8000000d0d5820 */ /* 0x000fe20000400000 */
[----:B------:R-:W3:Y:S01]  /*0640*/  LDC.64 R6, c[0x0][0x228] ;  /* 0x00008a00ff067b82 */ /* 0x000ee20000000a00 */
[----:B------:R-:W-:-:S04]  /*0650*/  @P3 FMUL R25, R25, 0.25 ;  /* 0x3e80000019193820 */ /* 0x000fc80000400000 */
[----:B------:R-:W4:Y:S01]  /*0660*/  MUFU.RCP R9, R9 ;  /* 0x0000000900097308 */ /* 0x000f220000001000 */
[----:B------:R-:W-:Y:S01]  /*0670*/  @!P6 FMUL R15, R15, 16777216 ;  /* 0x4b8000000f0fe820 */ /* 0x000fe20000400000 */
[----:B------:R-:W-:Y:S01]  /*0680*/  @!P2 FMUL R13, R13, 16777216 ;  /* 0x4b8000000d0da820 */ /* 0x000fe20000400000 */
[----:B------:R-:W-:Y:S01]  /*0690*/  @!P4 FMUL R25, R25, 16777216 ;  /* 0x4b8000001919c820 */ /* 0x000fe20000400000 */
[----:B-1----:R-:W-:Y:S01]  /*06a0*/  FMUL R12, R29, R12 ;  /* 0x0000000c1d0c7220 */ /* 0x002fe20000400000 */
[----:B--2---:R-:W-:-:S03]  /*06b0*/  FMUL R33, R33, R24 ;  /* 0x0000001821217220 */ /* 0x004fc60000400000 */
[----:B------:R1:W2:Y:S08]  /*06c0*/  MUFU.RCP R8, R15 ;  /* 0x0000000f00087308 */ /* 0x0002b00000001000 */
[----:B------:R-:W5:Y:S01]  /*06d0*/  MUFU.RCP R26, R13 ;  /* 0x0000000d001a7308 */ /* 0x000f620000001000 */
[----:B----4-:R-:W-:Y:S01]  /*06e0*/  FMUL R24, R9, R20 ;  /* 0x0000001409187220 */ /* 0x010fe20000400000 */
[----:B-1----:R-:W-:-:S06]  /*06f0*/  FMUL R15, R33, R10 ;  /* 0x0000000a210f7220 */ /* 0x002fcc0000400000 */
[----:B------:R2:W1:Y:S01]  /*0700*/  MUFU.RCP R29, R25 ;  /* 0x00000019001d7308 */ /* 0x0004620000001000 */
[C---:B------:R-:W-:Y:S02]  /*0710*/  FSEL R9, R3.reuse, 1, P5 ;  /* 0x3f80000003097808 */ /* 0x040fe40002800000 */
[----:B------:R-:W-:Y:S01]  /*0720*/  FSEL R10, R3, 1, P3 ;  /* 0x3f800000030a7808 */ /* 0x000fe20001800000 */
[----:B------:R-:W-:Y:S02]  /*0730*/  @!P6 FMUL R21, R21, 16777216 ;  /* 0x4b8000001515e820 */ /* 0x000fe40000400000 */
[----:B------:R-:W-:Y:S02]  /*0740*/  @!P2 FMUL R9, R9, 16777216 ;  /* 0x4b8000000909a820 */ /* 0x000fe40000400000 */
[----:B------:R-:W-:Y:S01]  /*0750*/  @!P4 FMUL R10, R10, 16777216 ;  /* 0x4b8000000a0ac820 */ /* 0x000fe20000400000 */
[----:B------:R-:W-:Y:S01]  /*0760*/  FMUL R12, R12, R11 ;  /* 0x0000000b0c0c7220 */ /* 0x000fe20000400000 */
[----:B------:R-:W-:Y:S01]  /*0770*/  FMUL R24, R24, R5 ;  /* 0x0000000518187220 */ /* 0x000fe20000400000 */
[----:B------:R-:W-:Y:S01]  /*0780*/  FMUL R19, R19, R4 ;  /* 0x0000000413137220 */ /* 0x000fe20000400000 */
[----:B--2---:R-:W-:Y:S01]  /*0790*/  FMUL R25, R8, R21 ;  /* 0x0000001508197220 */ /* 0x004fe20000400000 */
[----:B-----5:R-:W-:Y:S01]  /*07a0*/  FMUL R26, R26, R9 ;  /* 0x000000091a1a7220 */ /* 0x020fe20000400000 */
[----:B---3--:R-:W-:-:S04]  /*07b0*/  IMAD.WIDE R32, R2, 0x4, R6 ;  /* 0x0000000402207825 */ /* 0x008fc800078e0206 */
[----:B-1----:R-:W-:Y:S01]  /*07c0*/  FMUL R29, R29, R10 ;  /* 0x0000000a1d1d7220 */ /* 0x002fe20000400000 */
[----:B------:R-:W-:Y:S02]  /*07d0*/  CS2R R8, SRZ ;  /* 0x0000000000087805 */ /* 0x000fe4000001ff00 */
[----:B------:R-:W-:Y:S02]  /*07e0*/  CS2R R10, SRZ ;  /* 0x00000000000a7805 */ /* 0x000fe4000001ff00 */
[----:B------:R-:W-:Y:S02]  /*07f0*/  CS2R R4, SRZ ;  /* 0x0000000000047805 */ /* 0x000fe4000001ff00 */
[----:B------:R-:W-:Y:S02]  /*0800*/  CS2R R6, SRZ ;  /* 0x0000000000067805 */ /* 0x000fe4000001ff00 */
[----:B------:R-:W2:Y:S04]  /*0810*/  @!P1 LDG.E.EL.128 R8, desc[UR4][R32.64] ;  /* 0x0000000420089981 */ /* 0x000ea8000c2e1d00 */
[----:B------:R-:W2:Y:S01]  /*0820*/  @!P1 LDG.E.EL.128 R4, desc[UR4][R30.64] ;  /* 0x000000041e049981 */ /* 0x000ea2000c2e1d00 */
[----:B------:R-:W-:-:S04]  /*0830*/  FADD R27, R27, 9.9999997473787516356e-06 ;  /* 0x3727c5ac1b1b7421 */ /* 0x000fc80000000000 */
[----:B------:R-:W1:Y:S02]  /*0840*/  MUFU.SQRT R20, R27 ;  /* 0x0000001b00147308 */ /* 0x000e640000002000 */
[C---:B-1----:R-:W-:Y:S02]  /*0850*/  FSETP.GT.AND P2, PT, R20.reuse, 8.50705917302346158658e+37, PT ;  /* 0x7e8000001400780b */ /* 0x042fe40003f44000 */
[----:B------:R-:W-:-:S11]  /*0860*/  FSETP.GEU.AND P3, PT, R20, 1.175494350822287508e-38, PT ;  /* 0x008000001400780b */ /* 0x000fd60003f6e000 */
[----:B------:R-:W-:-:S04]  /*0870*/  @P2 FMUL R20, R20, 0.25 ;  /* 0x3e80000014142820 */ /* 0x000fc80000400000 */
[----:B------:R-:W-:-:S06]  /*0880*/  @!P3 FMUL R20, R20, 16777216 ;  /* 0x4b8000001414b820 */ /* 0x000fcc0000400000 */
[----:B------:R-:W1:Y:S01]  /*0890*/  MUFU.RCP R20, R20 ;  /* 0x0000001400147308 */ /* 0x000e620000001000 */
[----:B------:R-:W-:-:S05]  /*08a0*/  FSEL R3, R3, 1, P2 ;  /* 0x3f80000003037808 */ /* 0x000fca0001000000 */
[----:B------:R-:W-:Y:S01]  /*08b0*/  @!P3 FMUL R3, R3, 16777216 ;  /* 0x4b8000000303b820 */ /* 0x000fe20000400000 */
[----:B------:R-:W-:-:S03]  /*08c0*/  FADD R18, -R22, R18 ;  /* 0x0000001216127221 */ /* 0x000fc60000000100 */
[----:B-1----:R-:W-:Y:S01]  /*08d0*/  FMUL R2, R20, R3 ;  /* 0x0000000314027220 */ /* 0x002fe20000400000 */
[----:B------:R-:W-:-:S03]  /*08e0*/  CS2R R20, SRZ ;  /* 0x0000000000147805 */ /* 0x000fc6000001ff00 */
[----:B------:R-:W-:Y:S01]  /*08f0*/  FMUL R2, R2, R23 ;  /* 0x0000001702027220 */ /* 0x000fe20000400000 */
[----:B------:R-:W-:-:S06]  /*0900*/  CS2R R22, SRZ ;  /* 0x0000000000167805 */ /* 0x000fcc000001ff00 */
[----:B------:R-:W3:Y:S01]  /*0910*/  @!P0 LDG.E.EL.128 R20, desc[UR4][R30.64] ;  /* 0x000000041e148981 */ /* 0x000ee2000c2e1d00 */
[----:B--2---:R-:W-:Y:S01]  /*0920*/  FFMA R6, R15, R10, R6 ;  /* 0x0000000a0f067223 */ /* 0x004fe20000000006 */
[----:B------:R-:W-:Y:S01]  /*0930*/  FFMA R7, R12, R11, R7 ;  /* 0x0000000b0c077223 */ /* 0x000fe20000000007 */
[----:B------:R-:W-:Y:S02]  /*0940*/  CS2R R12, SRZ ;  /* 0x00000000000c7805 */ /* 0x000fe4000001ff00 */
[----:B------:R-:W-:Y:S01]  /*0950*/  CS2R R14, SRZ ;  /* 0x00000000000e7805 */ /* 0x000fe2000001ff00 */
[----:B------:R-:W1:Y:S05]  /*0960*/  LDC.64 R10, c[0x0][0x238] ;  /* 0x00008e00ff0a7b82 */ /* 0x000e6a0000000a00 */
[----:B------:R-:W3:Y:S01]  /*0970*/  @!P0 LDG.E.EL.128 R12, desc[UR4][R32.64] ;  /* 0x00000004200c8981 */ /* 0x000ee2000c2e1d00 */
[----:B------:R-:W-:Y:S01]  /*0980*/  FFMA R5, R24, R9, R5 ;  /* 0x0000000918057223 */ /* 0x000fe20000000005 */
[----:B------:R-:W-:Y:S01]  /*0990*/  FFMA R4, R19, R8, R4 ;  /* 0x0000000813047223 */ /* 0x000fe20000000004 */
[----:B------:R-:W-:Y:S01]  /*09a0*/  FSETP.GEU.AND P2, PT, R7, RZ, PT ;  /* 0x000000ff0700720b */ /* 0x000fe20003f4e000 */
[----:B------:R-:W-:Y:S01]  /*09b0*/  FMUL R29, R29, R18 ;  /* 0x000000121d1d7220 */ /* 0x000fe20000400000 */
[----:B------:R-:W-:Y:S01]  /*09c0*/  FSETP.GEU.AND P3, PT, R6, RZ, PT ;  /* 0x000000ff0600720b */ /* 0x000fe20003f6e000 */
[----:B------:R-:W-:Y:S01]  /*09d0*/  FMUL R26, R26, R17 ;  /* 0x000000111a1a7220 */ /* 0x000fe20000400000 */
[----:B------:R-:W-:Y:S01]  /*09e0*/  FSETP.GEU.AND P4, PT, R5, RZ, PT ;  /* 0x000000ff0500720b */ /* 0x000fe20003f8e000 */
[----:B------:R-:W-:Y:S01]  /*09f0*/  FMUL R25, R25, R16 ;  /* 0x0000001019197220 */ /* 0x000fe20000400000 */
[----:B------:R-:W-:-:S02]  /*0a00*/  FSETP.GEU.AND P5, PT, R4, RZ, PT ;  /* 0x000000ff0400720b */ /* 0x000fc40003fae000 */
[----:B------:R-:W-:Y:S02]  /*0a10*/  SEL R7, R7, RZ, P2 ;  /* 0x000000ff07077207 */ /* 0x000fe40001000000 */
[----:B------:R-:W-:Y:S02]  /*0a20*/  SEL R6, R6, RZ, P3 ;  /* 0x000000ff06067207 */ /* 0x000fe40001800000 */
[----:B------:R-:W-:Y:S02]  /*0a30*/  SEL R5, R5, RZ, P4 ;  /* 0x000000ff05057207 */ /* 0x000fe40002000000 */
[----:B------:R-:W-:Y:S01]  /*0a40*/  SEL R4, R4, RZ, P5 ;  /* 0x000000ff04047207 */ /* 0x000fe20002800000 */
[----:B-1----:R-:W-:-:S05]  /*0a50*/  IMAD.WIDE R10, R0, 0x4, R10 ;  /* 0x00000004000a7825 */ /* 0x002fca00078e020a */
[----:B------:R1:W-:Y:S01]  /*0a60*/  @!P1 STG.E.128 desc[UR4][R10.64], R4 ;  /* 0x000000040a009986 */ /* 0x0003e2000c101d04 */
[----:B---3--:R-:W-:Y:S01]  /*0a70*/  FFMA R2, R2, R15, R23 ;  /* 0x0000000f02027223 */ /* 0x008fe20000000017 */
[----:B------:R-:W-:Y:S01]  /*0a80*/  FFMA R14, R29, R14, R22 ;  /* 0x0000000e1d0e7223 */ /* 0x000fe20000000016 */
[----:B------:R-:W-:Y:S01]  /*0a90*/  FFMA R13, R26, R13, R21 ;  /* 0x0000000d1a0d7223 */ /* 0x000fe20000000015 */
[----:B------:R-:W-:Y:S02]  /*0aa0*/  FFMA R12, R25, R12, R20 ;  /* 0x0000000c190c7223 */ /* 0x000fe40000000014 */
[----:B------:R-:W-:Y:S02]  /*0ab0*/  FSETP.GEU.AND P1, PT, R2, RZ, PT ;  /* 0x000000ff0200720b */ /* 0x000fe40003f2e000 */
[----:B------:R-:W-:Y:S02]  /*0ac0*/  FSETP.GEU.AND P2, PT, R14, RZ, PT ;  /* 0x000000ff0e00720b */ /* 0x000fe40003f4e000 */
[----:B------:R-:W-:-:S02]  /*0ad0*/  FSETP.GEU.AND P3, PT, R13, RZ, PT ;  /* 0x000000ff0d00720b */ /* 0x000fc40003f6e000 */
[----:B------:R-:W-:Y:S02]  /*0ae0*/  FSETP.GEU.AND P4, PT, R12, RZ, PT ;  /* 0x000000ff0c00720b */ /* 0x000fe40003f8e000 */
[----:B------:R-:W-:Y:S02]  /*0af0*/  SEL R15, R2, RZ, P1 ;  /* 0x000000ff020f7207 */ /* 0x000fe40000800000 */
[----:B------:R-:W-:Y:S02]  /*0b00*/  SEL R14, R14, RZ, P2 ;  /* 0x000000ff0e0e7207 */ /* 0x000fe40001000000 */
[----:B------:R-:W-:Y:S02]  /*0b10*/  SEL R13, R13, RZ, P3 ;  /* 0x000000ff0d0d7207 */ /* 0x000fe40001800000 */
[----:B------:R-:W-:Y:S01]  /*0b20*/  SEL R12, R12, RZ, P4 ;  /* 0x000000ff0c0c7207 */ /* 0x000fe20002000000 */
[----:B-1----:R-:W-:Y:S06]  /*0b30*/  @P0 EXIT ;  /* 0x000000000000094d */ /* 0x002fec0003800000 */
[----:B------:R-:W-:Y:S01]  /*0b40*/  STG.E.128 desc[UR4][R10.64+0x800], R12 ;  /* 0x0008000c0a007986 */ /* 0x000fe2000c101d04 */
[----:B------:R-:W-:Y:S05]  /*0b50*/  EXIT ;  /* 0x000000000000794d */ /* 0x000fea0003800000 */
.L_x_0:
[----:B------:R-:W-:-:S00]  /*0b60*/  BRA `(.L_x_0) ;  /* 0xfffffffc00fc7947 */ /* 0x000fc0000383ffff */
[----:B------:R-:W-:-:S00]  /*0b70*/  NOP ;  /* 0x0000000000007918 */ /* 0x000fc00000000000 */
        /* <DEDUP_REMOVED lines=8> */
.L_x_1:


//--------------------- .nv.global.init           --------------------------
	.section	.nv.global.init,"aw",@progbits
.nv.global.init:
	.type		_$_str,@object
	.size		_$_str,(_$_str_$_2 - _$_str)
_$_str:
        /*0000*/ 	.byte	0x5f, 0x5f, 0x43, 0x55, 0x44, 0x41, 0x5f, 0x46, 0x54, 0x5a, 0x00
	.type		_$_str_$_2,@object
	.size		_$_str_$_2,(.L_1 - _$_str_$_2)
_$_str_$_2:
        /*000b*/ 	.byte	0x5f, 0x5f, 0x43, 0x55, 0x44, 0x41, 0x5f, 0x50, 0x52, 0x45, 0x43, 0x5f, 0x53, 0x51, 0x52, 0x54
        /*001b*/ 	.byte	0x00
.L_1:


//--------------------- .nv.constant0.triton_poi_fused__native_batch_norm_legit_no_training_relu_5 --------------------------
	.section	.nv.constant0.triton_poi_fused__native_batch_norm_legit_no_training_relu_5,"a",@progbits
	.sectionflags	@""
	.align	4
.nv.constant0.triton_poi_fused__native_batch_norm_legit_no_training_relu_5:
	.zero		580
